	.headerflags	@"EF_CUDA_TEXMODE_UNIFIED EF_CUDA_64BIT_ADDRESS EF_CUDA_ACCELERATORS EF_CUDA_SM90 EF_CUDA_VIRTUAL_SM(EF_CUDA_SM90)"
	.elftype	@"ET_EXEC"


//--------------------- .nv.info                  --------------------------
	.section	.nv.info,"",@"SHT_CUDA_INFO"
	.align	4


	//----- nvinfo : EIATTR_REGCOUNT
	.align		4
        /*0000*/ 	.byte	0x04, 0x2f
        /*0002*/ 	.short	(.L_1 - .L_0)
	.align		4
.L_0:
        /*0004*/ 	.word	index@(triton_poi_fused_convolution_9)
        /*0008*/ 	.word	0x0000000c


	//----- nvinfo : EIATTR_MIN_STACK_SIZE
	.align		4
.L_1:
        /*000c*/ 	.byte	0x04, 0x12
        /*000e*/ 	.short	(.L_3 - .L_2)
	.align		4
.L_2:
        /*0010*/ 	.word	index@(triton_poi_fused_convolution_9)
        /*0014*/ 	.word	0x00000000


	//----- nvinfo : EIATTR_FRAME_SIZE
	.align		4
.L_3:
        /*0018*/ 	.byte	0x04, 0x11
        /*001a*/ 	.short	(.L_5 - .L_4)
	.align		4
.L_4:
        /*001c*/ 	.word	index@(triton_poi_fused_convolution_9)
        /*0020*/ 	.word	0x00000000


	//----- nvinfo : EIATTR_MIN_STACK_SIZE
	.align		4
.L_5:
        /*0024*/ 	.byte	0x04, 0x12
        /*0026*/ 	.short	(.L_7 - .L_6)
	.align		4
.L_6:
        /*0028*/ 	.word	index@(triton_poi_fused_convolution_9)
        /*002c*/ 	.word	0x00000000
.L_7:


//--------------------- .nv.info.triton_poi_fused_convolution_9 --------------------------
	.section	.nv.info.triton_poi_fused_convolution_9,"",@"SHT_CUDA_INFO"
	.sectionflags	@""
	.align	4


	//----- nvinfo : EIATTR_CUDA_API_VERSION
	.align		4
        /*0000*/ 	.byte	0x04, 0x37
        /*0002*/ 	.short	(.L_9 - .L_8)
.L_8:
        /*0004*/ 	.word	0x0000007c


	//----- nvinfo : EIATTR_KPARAM_INFO
	.align		4
.L_9:
        /*0008*/ 	.byte	0x04, 0x17
        /*000a*/ 	.short	(.L_11 - .L_10)
.L_10:
        /*000c*/ 	.word	0x00000000
        /*0010*/ 	.short	0x0002
        /*0012*/ 	.short	0x0010
        /*0014*/ 	.byte	0x00, 0xf0, 0x11, 0x00


	//----- nvinfo : EIATTR_KPARAM_INFO
	.align		4
.L_11:
        /*0018*/ 	.byte	0x04, 0x17
        /*001a*/ 	.short	(.L_13 - .L_12)
.L_12:
        /*001c*/ 	.word	0x00000000
        /*0020*/ 	.short	0x0001
        /*0022*/ 	.short	0x0008
        /*0024*/ 	.byte	0x00, 0xf4, 0x21, 0x00


	//----- nvinfo : EIATTR_KPARAM_INFO
	.align		4
.L_13:
        /*0028*/ 	.byte	0x04, 0x17
        /*002a*/ 	.short	(.L_15 - .L_14)
.L_14:
        /*002c*/ 	.word	0x00000000
        /*0030*/ 	.short	0x0000
        /*0032*/ 	.short	0x0000
        /*0034*/ 	.byte	0x00, 0xf4, 0x21, 0x00


	//----- nvinfo : EIATTR_SPARSE_MMA_MASK
	.align		4
.L_15:
        /*0038*/ 	.byte	0x03, 0x50
        /*003a*/ 	.short	0x0000


	//----- nvinfo : EIATTR_MAXREG_COUNT
	.align		4
        /*003c*/ 	.byte	0x03, 0x1b
        /*003e*/ 	.short	0x00ff


	//----- nvinfo : EIATTR_EXIT_INSTR_OFFSETS
	.align		4
        /*0040*/ 	.byte	0x04, 0x1c
        /*0042*/ 	.short	(.L_17 - .L_16)


	//   ....[0]....
.L_16:
        /*0044*/ 	.word	0x00000170


	//----- nvinfo : EIATTR_REQNTID
	.align		4
.L_17:
        /*0048*/ 	.byte	0x04, 0x10
        /*004a*/ 	.short	(.L_19 - .L_18)
.L_18:
        /*004c*/ 	.word	0x00000080
        /*0050*/ 	.word	0x00000001
        /*0054*/ 	.word	0x00000001


	//----- nvinfo : EIATTR_CBANK_PARAM_SIZE
	.align		4
.L_19:
        /*0058*/ 	.byte	0x03, 0x19
        /*005a*/ 	.short	0x0014


	//----- nvinfo : EIATTR_PARAM_CBANK
	.align		4
        /*005c*/ 	.byte	0x04, 0x0a
        /*005e*/ 	.short	(.L_21 - .L_20)
	.align		4
.L_20:
        /*0060*/ 	.word	index@(.nv.constant0.triton_poi_fused_convolution_9)
        /*0064*/ 	.short	0x0210
        /*0066*/ 	.short	0x0014


	//----- nvinfo : EIATTR_SW_WAR
	.align		4
.L_21:
        /*0068*/ 	.byte	0x04, 0x36
        /*006a*/ 	.short	(.L_23 - .L_22)
.L_22:
        /*006c*/ 	.word	0x00000008
.L_23:


//--------------------- .nv.callgraph             --------------------------
	.section	.nv.callgraph,"",@"SHT_CUDA_CALLGRAPH"
	.align	4
	.sectionentsize	8
	.align		4
        /*0000*/ 	.word	0x00000000
	.align		4
        /*0004*/ 	.word	0xffffffff
	.align		4
        /*0008*/ 	.word	0x00000000
	.align		4
        /*000c*/ 	.word	0xfffffffe
	.align		4
        /*0010*/ 	.word	0x00000000
	.align		4
        /*0014*/ 	.word	0xfffffffd
	.align		4
        /*0018*/ 	.word	0x00000000
	.align		4
        /*001c*/ 	.word	0xfffffffc


//--------------------- .text.triton_poi_fused_convolution_9 --------------------------
	.section	.text.triton_poi_fused_convolution_9,"ax",@progbits
	.align	128
        .global         triton_poi_fused_convolution_9
        .type           triton_poi_fused_convolution_9,@function
        .size           triton_poi_fused_convolution_9,(.L_x_1 - triton_poi_fused_convolution_9)
        .other          triton_poi_fused_convolution_9,@"STO_CUDA_ENTRY STV_DEFAULT"
triton_poi_fused_convolution_9:
.text.triton_poi_fused_convolution_9:
[----:B------:R-:W-:Y:S01]  /*0000*/  LDC R1, c[0x0][0x28] ;  /* 0x00000a00ff017b82 */ /* 0x000fe20000000800 */
[----:B------:R-:W1:Y:S07]  /*0010*/  S2R R0, SR_TID.X ;  /* 0x0000000000007919 */ /* 0x000e6e0000002100 */
[----:B------:R-:W2:Y:S01]  /*0020*/  LDC.64 R4, c[0x0][0x218] ;  /* 0x00008600ff047b82 */ /* 0x000ea20000000a00 */
[----:B------:R-:W-:Y:S01]  /*0030*/  ULDC.64 UR4, c[0x0][0x208] ;  /* 0x0000820000047ab9 */ /* 0x000fe20000000a00 */
[----:B------:R-:W3:Y:S06]  /*0040*/  S2R R7, SR_CTAID.X ;  /* 0x0000000000077919 */ /* 0x000eec0000002500 */
[----:B------:R-:W4:Y:S01]  /*0050*/  LDC.64 R2, c[0x0][0x210] ;  /* 0x00008400ff027b82 */ /* 0x000f220000000a00 */
[----:B-1----:R-:W-:Y:S01]  /*0060*/  IMAD.SHL.U32 R0, R0, 0x2, RZ ;  /* 0x0000000200007824 */ /* 0x002fe200078e00ff */
[----:B---3--:R-:W-:-:S04]  /*0070*/  SHF.R.S32.HI R6, RZ, 0x17, R7 ;  /* 0x00000017ff067819 */ /* 0x008fc80000011407 */
[----:B------:R-:W-:Y:S02]  /*0080*/  LOP3.LUT R0, R0, 0xfe, RZ, 0xc0, !PT ;  /* 0x000000fe00007812 */ /* 0x000fe400078ec0ff */
[----:B------:R-:W-:-:S03]  /*0090*/  SGXT R6, R6, 0x1 ;  /* 0x000000010606781a */ /* 0x000fc60000000200 */
[----:B------:R-:W-:-:S04]  /*00a0*/  IMAD R7, R7, 0x100, R0 ;  /* 0x0000010007077824 */ /* 0x000fc800078e0200 */
[----:B----4-:R-:W-:Y:S01]  /*00b0*/  IMAD.WIDE R2, R7, 0x4, R2 ;  /* 0x0000000407027825 */ /* 0x010fe200078e0202 */
[----:B------:R-:W-:-:S04]  /*00c0*/  LEA.HI R6, R6, R7, RZ, 0xa ;  /* 0x0000000706067211 */ /* 0x000fc800078f50ff */
[----:B------:R-:W-:-:S04]  /*00d0*/  SHF.R.S32.HI R6, RZ, 0xa, R6 ;  /* 0x0000000aff067819 */ /* 0x000fc80000011406 */
[----:B------:R-:W-:-:S04]  /*00e0*/  LEA.HI R0, R6, R6, RZ, 0x2 ;  /* 0x0000000606007211 */ /* 0x000fc800078f10ff */
[----:B------:R-:W-:-:S05]  /*00f0*/  LOP3.LUT R9, R0, 0xfffffffc, RZ, 0xc0, !PT ;  /* 0xfffffffc00097812 */ /* 0x000fca00078ec0ff */
[----:B------:R-:W-:Y:S02]  /*0100*/  IMAD.IADD R9, R6, 0x1, -R9 ;  /* 0x0000000106097824 */ /* 0x000fe400078e0a09 */
[----:B------:R-:W3:Y:S02]  /*0110*/  LDG.E.64 R6, desc[UR4][R2.64] ;  /* 0x0000000402067981 */ /* 0x000ee4000c1e1b00 */
[----:B--2---:R-:W-:-:S06]  /*0120*/  IMAD.WIDE R4, R9, 0x4, R4 ;  /* 0x0000000409047825 */ /* 0x004fcc00078e0204 */
[----:B------:R-:W3:Y:S02]  /*0130*/  LDG.E.EL R4, desc[UR4][R4.64] ;  /* 0x0000000404047981 */ /* 0x000ee4000c2e1900 */
[--C-:B---3--:R-:W-:Y:S01]  /*0140*/  FADD R6, R6, R4.reuse ;  /* 0x0000000406067221 */ /* 0x108fe20000000000 */
[----:B------:R-:W-:-:S05]  /*0150*/  FADD R7, R7, R4 ;  /* 0x0000000407077221 */ /* 0x000fca0000000000 */
[----:B------:R-:W-:Y:S01]  /*0160*/  STG.E.64 desc[UR4][R2.64], R6 ;  /* 0x0000000602007986 */ /* 0x000fe2000c101b04 */
[----:B------:R-:W-:Y:S05]  /*0170*/  EXIT ;  /* 0x000000000000794d */ /* 0x000fea0003800000 */
.L_x_0:
[----:B------:R-:W-:-:S00]  /*0180*/  BRA `(.L_x_0) ;  /* 0xfffffffc00fc7947 */ /* 0x000fc0000383ffff */
[----:B------:R-:W-:-:S00]  /*0190*/  NOP ;  /* 0x0000000000007918 */ /* 0x000fc00000000000 */
        /* <DEDUP_REMOVED lines=14> */
.L_x_1:


//--------------------- .nv.constant0.triton_poi_fused_convolution_9 --------------------------
	.section	.nv.constant0.triton_poi_fused_convolution_9,"a",@progbits
	.sectionflags	@""
	.align	4
.nv.constant0.triton_poi_fused_convolution_9:
	.zero		548
